//
// Generated by NVIDIA NVVM Compiler
//
// Compiler Build ID: CL-36424714
// Cuda compilation tools, release 13.0, V13.0.88
// Based on NVVM 20.0.0
//

.version 9.0
.target sm_100
.address_size 64

	// .globl	_Z5hellov
.extern .func  (.param .b32 func_retval0) vprintf
(
	.param .b64 vprintf_param_0,
	.param .b64 vprintf_param_1
)
;
.global .align 1 .b8 $str[16] = {37, 100, 32, 72, 101, 108, 108, 111, 32, 67, 85, 68, 65, 33, 10};

.visible .entry _Z5hellov()
{
	.local .align 8 .b8 	__local_depot0[8];
	.reg .b64 	%SP;
	.reg .b64 	%SPL;
	.reg .b32 	%r<7>;
	.reg .b64 	%rd<5>;

	mov.u64 	%SPL, __local_depot0;
	cvta.local.u64 	%SP, %SPL;
	add.u64 	%rd1, %SP, 0;
	add.u64 	%rd2, %SPL, 0;
	mov.u32 	%r1, %ctaid.x;
	mov.u32 	%r2, %ntid.x;
	mov.u32 	%r3, %tid.x;
	mad.lo.s32 	%r4, %r1, %r2, %r3;
	st.local.u32 	[%rd2], %r4;
	mov.u64 	%rd3, $str;
	cvta.global.u64 	%rd4, %rd3;
	{ // callseq 0, 0
	.param .b64 param0;
	st.param.b64 	[param0], %rd4;
	.param .b64 param1;
	st.param.b64 	[param1], %rd1;
	.param .b32 retval0;
	call.uni (retval0), 
	vprintf, 
	(
	param0, 
	param1
	);
	ld.param.b32 	%r5, [retval0];
	} // callseq 0
	ret;

}


// ===== COMPILED SASS (sm_100) =====

	.target	sm_100

	.elftype	@"ET_EXEC"


//--------------------- .note.nv.tkinfo           --------------------------
	.section	.note.nv.tkinfo,"",@"SHT_NOTE"
	.sectionflags	@"SHF_NOTE_NV_TKINFO"
	.tkinfo
        /*0018*/ 	.word	0x00000002
        /*0030*/ 	.string	""
        /*0030*/ 	.string	"ptxas"
        /*0030*/ 	.string	"Cuda compilation tools, release 13.0, V13.0.88"
        /*0030*/ 	.string	"Build cuda_13.0.r13.0/compiler.36424714_0"
        /*0030*/ 	.string	"-arch sm_100 -m 64 "



//--------------------- .note.nv.cuinfo           --------------------------
	.section	.note.nv.cuinfo,"",@"SHT_NOTE"
	.sectionflags	@"SHF_NOTE_NV_CUINFO"
        /*0018*/ 	.short	0x0002
        /*001a*/ 	.short	0x0064
        /*001c*/ 	.short	0x0082
	.zero		2


//--------------------- .nv.info                  --------------------------
	.section	.nv.info,"",@"SHT_CUDA_INFO"
	.align	4


	//----- nvinfo : EIATTR_REGCOUNT
	.align		4
        /*0000*/ 	.byte	0x04, 0x2f
        /*0002*/ 	.short	(.L_2 - .L_1)
	.align		4
.L_1:
        /*0004*/ 	.word	index@(_Z5hellov)
        /*0008*/ 	.word	0x00000018


	//----- nvinfo : EIATTR_FRAME_SIZE
	.align		4
.L_2:
        /*000c*/ 	.byte	0x04, 0x11
        /*000e*/ 	.short	(.L_4 - .L_3)
	.align		4
.L_3:
        /*0010*/ 	.word	index@(_Z5hellov)
        /*0014*/ 	.word	0x00000008


	//----- nvinfo : EIATTR_MIN_STACK_SIZE
	.align		4
.L_4:
        /*0018*/ 	.byte	0x04, 0x12
        /*001a*/ 	.short	(.L_6 - .L_5)
	.align		4
.L_5:
        /*001c*/ 	.word	index@(_Z5hellov)
        /*0020*/ 	.word	0x00000008
.L_6:


//--------------------- .nv.compat                --------------------------
	.section	.nv.compat,"",@"SHT_CUDA_COMPAT_INFO"
	.align	4
        /*0000*/ 	.byte	0x02, 0x09, 0x00, 0x00, 0x02, 0x02, 0x01, 0x00, 0x02, 0x05, 0x05, 0x00, 0x03, 0x07, 0x01, 0x01
        /*0010*/ 	.byte	0x02, 0x03, 0x00, 0x00, 0x02, 0x06, 0x01, 0x00, 0x04, 0x0b, 0x08, 0x00, 0x09, 0x00, 0x00, 0x00
        /*0020*/ 	.byte	0x00, 0x00, 0x00, 0x00


//--------------------- .nv.info._Z5hellov        --------------------------
	.section	.nv.info._Z5hellov,"",@"SHT_CUDA_INFO"
	.sectionflags	@""
	.align	4


	//----- nvinfo : EIATTR_CUDA_API_VERSION
	.align		4
        /*0000*/ 	.byte	0x04, 0x37
        /*0002*/ 	.short	(.L_8 - .L_7)
.L_7:
        /*0004*/ 	.word	0x00000082


	//----- nvinfo : EIATTR_SPARSE_MMA_MASK
	.align		4
.L_8:
        /*0008*/ 	.byte	0x03, 0x50
        /*000a*/ 	.short	0x0000


	//----- nvinfo : EIATTR_MAXREG_COUNT
	.align		4
        /*000c*/ 	.byte	0x03, 0x1b
        /*000e*/ 	.short	0x00ff


	//----- nvinfo : EIATTR_EXTERNS
	.align		4
        /*0010*/ 	.byte	0x04, 0x0f
        /*0012*/ 	.short	(.L_10 - .L_9)


	//   ....[0]....
	.align		4
.L_9:
        /*0014*/ 	.word	index@(vprintf)


	//----- nvinfo : EIATTR_MERCURY_ISA_VERSION
	.align		4
.L_10:
        /*0018*/ 	.byte	0x03, 0x5f
        /*001a*/ 	.short	0x0101


	//----- nvinfo : EIATTR_VRC_CTA_INIT_COUNT
	.align		4
        /*001c*/ 	.byte	0x02, 0x4a
	.zero		1
	.zero		1


	//----- nvinfo : EIATTR_SYSCALL_OFFSETS
	.align		4
        /*0020*/ 	.byte	0x04, 0x46
        /*0022*/ 	.short	(.L_12 - .L_11)


	//   ....[0]....
.L_11:
        /*0024*/ 	.word	0x00000110


	//----- nvinfo : EIATTR_EXIT_INSTR_OFFSETS
	.align		4
.L_12:
        /*0028*/ 	.byte	0x04, 0x1c
        /*002a*/ 	.short	(.L_14 - .L_13)


	//   ....[0]....
.L_13:
        /*002c*/ 	.word	0x00000120


	//----- nvinfo : EIATTR_SW_WAR
	.align		4
.L_14:
        /*0030*/ 	.byte	0x04, 0x36
        /*0032*/ 	.short	(.L_16 - .L_15)
.L_15:
        /*0034*/ 	.word	0x00000008
.L_16:


//--------------------- .nv.callgraph             --------------------------
	.section	.nv.callgraph,"",@"SHT_CUDA_CALLGRAPH"
	.align	4
	.sectionentsize	8
	.align		4
        /*0000*/ 	.word	0x00000000
	.align		4
        /*0004*/ 	.word	0xffffffff
	.align		4
        /*0008*/ 	.word	index@(_Z5hellov)
	.align		4
        /*000c*/ 	.word	index@(vprintf)
	.align		4
        /*0010*/ 	.word	0x00000000
	.align		4
        /*0014*/ 	.word	0xfffffffe
	.align		4
        /*0018*/ 	.word	0x00000000
	.align		4
        /*001c*/ 	.word	0xfffffffd
	.align		4
        /*0020*/ 	.word	0x00000000
	.align		4
        /*0024*/ 	.word	0xfffffffc


//--------------------- .nv.constant4             --------------------------
	.section	.nv.constant4,"a",@progbits
	.align	8
	.align		8
.nv.constant4:
        /*0000*/ 	.dword	vprintf
	.align		8
        /*0008*/ 	.dword	$str


//--------------------- .text._Z5hellov           --------------------------
	.section	.text._Z5hellov,"ax",@progbits
	.align	128
        .global         _Z5hellov
        .type           _Z5hellov,@function
        .size           _Z5hellov,(.L_x_2 - _Z5hellov)
        .other          _Z5hellov,@"STO_CUDA_ENTRY STV_DEFAULT"
_Z5hellov:
.text._Z5hellov:
[----:B------:R-:W0:Y:S01]  /*0000*/  LDC R1, c[0x0][0x37c] ;  /* 0x0000df00ff017b82 */ /* 0x000e220000000800 */
[----:B------:R-:W1:Y:S01]  /*0010*/  S2R R3, SR_TID.X ;  /* 0x0000000000037919 */ /* 0x000e620000002100 */
[----:B------:R-:W2:Y:S06]  /*0020*/  LDCU UR5, c[0x0][0x2fc] ;  /* 0x00005f80ff0577ac */ /* 0x000eac0008000800 */
[----:B------:R-:W1:Y:S01]  /*0030*/  S2UR UR6, SR_CTAID.X ;  /* 0x00000000000679c3 */ /* 0x000e620000002500 */
[----:B------:R-:W-:Y:S01]  /*0040*/  MOV R2, 0x0 ;  /* 0x0000000000027802 */ /* 0x000fe20000000f00 */
[----:B0-----:R-:W-:Y:S01]  /*0050*/  VIADD R1, R1, 0xfffffff8 ;  /* 0xfffffff801017836 */ /* 0x001fe20000000000 */
[----:B------:R-:W0:Y:S05]  /*0060*/  LDCU UR4, c[0x0][0x2f8] ;  /* 0x00005f00ff0477ac */ /* 0x000e2a0008000800 */
[----:B------:R-:W1:Y:S01]  /*0070*/  LDC R0, c[0x0][0x360] ;  /* 0x0000d800ff007b82 */ /* 0x000e620000000800 */
[----:B0-----:R-:W-:-:S05]  /*0080*/  IADD3 R6, P0, PT, R1, UR4, RZ ;  /* 0x0000000401067c10 */ /* 0x001fca000ff1e0ff */
[----:B--2---:R-:W-:Y:S02]  /*0090*/  IMAD.X R7, RZ, RZ, UR5, P0 ;  /* 0x00000005ff077e24 */ /* 0x004fe400080e06ff */
[----:B-1----:R-:W-:Y:S01]  /*00a0*/  IMAD R0, R0, UR6, R3 ;  /* 0x0000000600007c24 */ /* 0x002fe2000f8e0203 */
[----:B------:R-:W0:Y:S01]  /*00b0*/  LDCU.64 UR6, c[0x4][0x8] ;  /* 0x01000100ff0677ac */ /* 0x000e220008000a00 */
[----:B------:R-:W1:Y:S03]  /*00c0*/  LDC.64 R2, c[0x4][R2] ;  /* 0x0100000002027b82 */ /* 0x000e660000000a00 */
[----:B------:R2:W-:Y:S01]  /*00d0*/  STL [R1], R0 ;  /* 0x0000000001007387 */ /* 0x0005e20000100800 */
[----:B0-----:R-:W-:Y:S01]  /*00e0*/  IMAD.U32 R4, RZ, RZ, UR6 ;  /* 0x00000006ff047e24 */ /* 0x001fe2000f8e00ff */
[----:B--2---:R-:W-:-:S07]  /*00f0*/  MOV R5, UR7 ;  /* 0x0000000700057c02 */ /* 0x004fce0008000f00 */
[----:B------:R-:W-:-:S07]  /*0100*/  LEPC R20, `(.L_x_0) ;  /* 0x000000001014794e */ /* 0x000fce0000000000 */
[----:B-1----:R-:W-:Y:S05]  /*0110*/  CALL.ABS.NOINC R2 ;  /* 0x0000000002007343 */ /* 0x002fea0003c00000 */
.L_x_0:
[----:B------:R-:W-:Y:S05]  /*0120*/  EXIT ;  /* 0x000000000000794d */ /* 0x000fea0003800000 */
.L_x_1:
[----:B------:R-:W-:-:S00]  /*0130*/  BRA `(.L_x_1) ;  /* 0xfffffffc00fc7947 */ /* 0x000fc0000383ffff */
[----:B------:R-:W-:-:S00]  /*0140*/  NOP ;  /* 0x0000000000007918 */ /* 0x000fc00000000000 */
        /* <DEDUP_REMOVED lines=11> */
.L_x_2:


//--------------------- .nv.global.init           --------------------------
	.section	.nv.global.init,"aw",@progbits
.nv.global.init:
	.type		$str,@object
	.size		$str,(.L_0 - $str)
$str:
        /*0000*/ 	.byte	0x25, 0x64, 0x20, 0x48, 0x65, 0x6c, 0x6c, 0x6f, 0x20, 0x43, 0x55, 0x44, 0x41, 0x21, 0x0a, 0x00
.L_0:


//--------------------- .nv.shared.reserved.0     --------------------------
	.section	.nv.shared.reserved.0,"aw",@nobits
	.weak		__nv_reservedSMEM_offset_0_alias
	.size		__nv_reservedSMEM_offset_0_alias, 0, 64
	.other		__nv_reservedSMEM_offset_0_alias,@"STO_CUDA_RESERVED_SHARED STV_DEFAULT"
__nv_reservedSMEM_offset_0_alias:
	.zero		0
	.zero		64


//--------------------- .nv.constant0._Z5hellov   --------------------------
	.section	.nv.constant0._Z5hellov,"a",@progbits
	.sectionflags	@""
	.align	4
.nv.constant0._Z5hellov:
	.zero		896


//--------------------- SYMBOLS --------------------------

	.type		.nv.reservedSmem.offset0,@object
	.size		.nv.reservedSmem.offset0,0x4
	.type		vprintf,@function
